//
// Generated by NVIDIA NVVM Compiler
//
// Compiler Build ID: CL-36424714
// Cuda compilation tools, release 13.0, V13.0.88
// Based on NVVM 20.0.0
//

.version 9.0
.target sm_100
.address_size 64

	// .globl	_Z10kernel_CEEPfPiS_ii

.visible .entry _Z10kernel_CEEPfPiS_ii(
	.param .u64 .ptr .align 1 _Z10kernel_CEEPfPiS_ii_param_0,
	.param .u64 .ptr .align 1 _Z10kernel_CEEPfPiS_ii_param_1,
	.param .u64 .ptr .align 1 _Z10kernel_CEEPfPiS_ii_param_2,
	.param .u32 _Z10kernel_CEEPfPiS_ii_param_3,
	.param .u32 _Z10kernel_CEEPfPiS_ii_param_4
)
{
	.reg .pred 	%p<37>;
	.reg .b32 	%r<66>;
	.reg .b32 	%f<169>;
	.reg .b64 	%rd<19>;
	.reg .b64 	%fd<15>;

	ld.param.u64 	%rd10, [_Z10kernel_CEEPfPiS_ii_param_0];
	ld.param.u64 	%rd11, [_Z10kernel_CEEPfPiS_ii_param_1];
	ld.param.u64 	%rd12, [_Z10kernel_CEEPfPiS_ii_param_2];
	ld.param.u32 	%r19, [_Z10kernel_CEEPfPiS_ii_param_3];
	ld.param.u32 	%r20, [_Z10kernel_CEEPfPiS_ii_param_4];
	cvta.to.global.u64 	%rd1, %rd12;
	cvta.to.global.u64 	%rd2, %rd10;
	cvta.to.global.u64 	%rd3, %rd11;
	mov.u32 	%r1, %ntid.x;
	mov.u32 	%r21, %ctaid.x;
	mov.u32 	%r22, %tid.x;
	mad.lo.s32 	%r61, %r1, %r21, %r22;
	setp.ge.s32 	%p1, %r61, %r19;
	@%p1 bra 	$L__BB0_25;
	setp.lt.s32 	%p2, %r20, 1;
	@%p2 bra 	$L__BB0_25;
	and.b32  	%r3, %r20, 3;
	and.b32  	%r4, %r20, 2147483644;
	and.b32  	%r5, %r20, 1;
	neg.s32 	%r6, %r4;
	add.s64 	%rd4, %rd3, 8;
	add.s64 	%rd5, %rd2, 8;
	mov.u32 	%r23, %nctaid.x;
	mul.lo.s32 	%r7, %r23, %r1;
$L__BB0_3:
	setp.lt.u32 	%p3, %r20, 4;
	mul.lo.s32 	%r9, %r61, %r20;
	mov.b32 	%r65, 0;
	@%p3 bra 	$L__BB0_14;
	mov.u32 	%r62, %r9;
	mov.u32 	%r63, %r6;
$L__BB0_5:
	.pragma "nounroll";
	mul.wide.s32 	%rd13, %r62, 4;
	add.s64 	%rd6, %rd4, %rd13;
	add.s64 	%rd7, %rd5, %rd13;
	ld.global.u32 	%r25, [%rd6+-8];
	setp.ne.s32 	%p4, %r25, 1;
	@%p4 bra 	$L__BB0_7;
	ld.global.f32 	%f1, [%rd7+-8];
	cvt.f64.f32 	%fd1, %f1;
	add.f64 	%fd2, %fd1, 0d3E7AD7F29ABCAF48;
	cvt.rn.f32.f64 	%f2, %fd2;
	setp.lt.f32 	%p5, %f2, 0f00800000;
	mul.f32 	%f3, %f2, 0f4B000000;
	selp.f32 	%f4, %f3, %f2, %p5;
	selp.f32 	%f5, 0fC1B80000, 0f00000000, %p5;
	mov.b32 	%r26, %f4;
	add.s32 	%r27, %r26, -1059760811;
	and.b32  	%r28, %r27, -8388608;
	sub.s32 	%r29, %r26, %r28;
	mov.b32 	%f6, %r29;
	cvt.rn.f32.s32 	%f7, %r28;
	fma.rn.f32 	%f8, %f7, 0f34000000, %f5;
	add.f32 	%f9, %f6, 0fBF800000;
	fma.rn.f32 	%f10, %f9, 0fBE055027, 0f3E1039F6;
	fma.rn.f32 	%f11, %f10, %f9, 0fBDF8CDCC;
	fma.rn.f32 	%f12, %f11, %f9, 0f3E0F2955;
	fma.rn.f32 	%f13, %f12, %f9, 0fBE2AD8B9;
	fma.rn.f32 	%f14, %f13, %f9, 0f3E4CED0B;
	fma.rn.f32 	%f15, %f14, %f9, 0fBE7FFF22;
	fma.rn.f32 	%f16, %f15, %f9, 0f3EAAAA78;
	fma.rn.f32 	%f17, %f16, %f9, 0fBF000000;
	mul.f32 	%f18, %f9, %f17;
	fma.rn.f32 	%f19, %f18, %f9, %f9;
	fma.rn.f32 	%f20, %f8, 0f3F317218, %f19;
	setp.gt.u32 	%p6, %r26, 2139095039;
	fma.rn.f32 	%f21, %f4, 0f7F800000, 0f7F800000;
	selp.f32 	%f22, %f21, %f20, %p6;
	setp.eq.f32 	%p7, %f4, 0f00000000;
	selp.f32 	%f23, 0fFF800000, %f22, %p7;
	atom.global.add.f32 	%f24, [%rd1], %f23;
$L__BB0_7:
	ld.global.u32 	%r30, [%rd6+-4];
	setp.ne.s32 	%p8, %r30, 1;
	@%p8 bra 	$L__BB0_9;
	ld.global.f32 	%f25, [%rd7+-4];
	cvt.f64.f32 	%fd3, %f25;
	add.f64 	%fd4, %fd3, 0d3E7AD7F29ABCAF48;
	cvt.rn.f32.f64 	%f26, %fd4;
	setp.lt.f32 	%p9, %f26, 0f00800000;
	mul.f32 	%f27, %f26, 0f4B000000;
	selp.f32 	%f28, %f27, %f26, %p9;
	selp.f32 	%f29, 0fC1B80000, 0f00000000, %p9;
	mov.b32 	%r31, %f28;
	add.s32 	%r32, %r31, -1059760811;
	and.b32  	%r33, %r32, -8388608;
	sub.s32 	%r34, %r31, %r33;
	mov.b32 	%f30, %r34;
	cvt.rn.f32.s32 	%f31, %r33;
	fma.rn.f32 	%f32, %f31, 0f34000000, %f29;
	add.f32 	%f33, %f30, 0fBF800000;
	fma.rn.f32 	%f34, %f33, 0fBE055027, 0f3E1039F6;
	fma.rn.f32 	%f35, %f34, %f33, 0fBDF8CDCC;
	fma.rn.f32 	%f36, %f35, %f33, 0f3E0F2955;
	fma.rn.f32 	%f37, %f36, %f33, 0fBE2AD8B9;
	fma.rn.f32 	%f38, %f37, %f33, 0f3E4CED0B;
	fma.rn.f32 	%f39, %f38, %f33, 0fBE7FFF22;
	fma.rn.f32 	%f40, %f39, %f33, 0f3EAAAA78;
	fma.rn.f32 	%f41, %f40, %f33, 0fBF000000;
	mul.f32 	%f42, %f33, %f41;
	fma.rn.f32 	%f43, %f42, %f33, %f33;
	fma.rn.f32 	%f44, %f32, 0f3F317218, %f43;
	setp.gt.u32 	%p10, %r31, 2139095039;
	fma.rn.f32 	%f45, %f28, 0f7F800000, 0f7F800000;
	selp.f32 	%f46, %f45, %f44, %p10;
	setp.eq.f32 	%p11, %f28, 0f00000000;
	selp.f32 	%f47, 0fFF800000, %f46, %p11;
	atom.global.add.f32 	%f48, [%rd1], %f47;
$L__BB0_9:
	ld.global.u32 	%r35, [%rd6];
	setp.ne.s32 	%p12, %r35, 1;
	@%p12 bra 	$L__BB0_11;
	ld.global.f32 	%f49, [%rd7];
	cvt.f64.f32 	%fd5, %f49;
	add.f64 	%fd6, %fd5, 0d3E7AD7F29ABCAF48;
	cvt.rn.f32.f64 	%f50, %fd6;
	setp.lt.f32 	%p13, %f50, 0f00800000;
	mul.f32 	%f51, %f50, 0f4B000000;
	selp.f32 	%f52, %f51, %f50, %p13;
	selp.f32 	%f53, 0fC1B80000, 0f00000000, %p13;
	mov.b32 	%r36, %f52;
	add.s32 	%r37, %r36, -1059760811;
	and.b32  	%r38, %r37, -8388608;
	sub.s32 	%r39, %r36, %r38;
	mov.b32 	%f54, %r39;
	cvt.rn.f32.s32 	%f55, %r38;
	fma.rn.f32 	%f56, %f55, 0f34000000, %f53;
	add.f32 	%f57, %f54, 0fBF800000;
	fma.rn.f32 	%f58, %f57, 0fBE055027, 0f3E1039F6;
	fma.rn.f32 	%f59, %f58, %f57, 0fBDF8CDCC;
	fma.rn.f32 	%f60, %f59, %f57, 0f3E0F2955;
	fma.rn.f32 	%f61, %f60, %f57, 0fBE2AD8B9;
	fma.rn.f32 	%f62, %f61, %f57, 0f3E4CED0B;
	fma.rn.f32 	%f63, %f62, %f57, 0fBE7FFF22;
	fma.rn.f32 	%f64, %f63, %f57, 0f3EAAAA78;
	fma.rn.f32 	%f65, %f64, %f57, 0fBF000000;
	mul.f32 	%f66, %f57, %f65;
	fma.rn.f32 	%f67, %f66, %f57, %f57;
	fma.rn.f32 	%f68, %f56, 0f3F317218, %f67;
	setp.gt.u32 	%p14, %r36, 2139095039;
	fma.rn.f32 	%f69, %f52, 0f7F800000, 0f7F800000;
	selp.f32 	%f70, %f69, %f68, %p14;
	setp.eq.f32 	%p15, %f52, 0f00000000;
	selp.f32 	%f71, 0fFF800000, %f70, %p15;
	atom.global.add.f32 	%f72, [%rd1], %f71;
$L__BB0_11:
	ld.global.u32 	%r40, [%rd6+4];
	setp.ne.s32 	%p16, %r40, 1;
	@%p16 bra 	$L__BB0_13;
	ld.global.f32 	%f73, [%rd7+4];
	cvt.f64.f32 	%fd7, %f73;
	add.f64 	%fd8, %fd7, 0d3E7AD7F29ABCAF48;
	cvt.rn.f32.f64 	%f74, %fd8;
	setp.lt.f32 	%p17, %f74, 0f00800000;
	mul.f32 	%f75, %f74, 0f4B000000;
	selp.f32 	%f76, %f75, %f74, %p17;
	selp.f32 	%f77, 0fC1B80000, 0f00000000, %p17;
	mov.b32 	%r41, %f76;
	add.s32 	%r42, %r41, -1059760811;
	and.b32  	%r43, %r42, -8388608;
	sub.s32 	%r44, %r41, %r43;
	mov.b32 	%f78, %r44;
	cvt.rn.f32.s32 	%f79, %r43;
	fma.rn.f32 	%f80, %f79, 0f34000000, %f77;
	add.f32 	%f81, %f78, 0fBF800000;
	fma.rn.f32 	%f82, %f81, 0fBE055027, 0f3E1039F6;
	fma.rn.f32 	%f83, %f82, %f81, 0fBDF8CDCC;
	fma.rn.f32 	%f84, %f83, %f81, 0f3E0F2955;
	fma.rn.f32 	%f85, %f84, %f81, 0fBE2AD8B9;
	fma.rn.f32 	%f86, %f85, %f81, 0f3E4CED0B;
	fma.rn.f32 	%f87, %f86, %f81, 0fBE7FFF22;
	fma.rn.f32 	%f88, %f87, %f81, 0f3EAAAA78;
	fma.rn.f32 	%f89, %f88, %f81, 0fBF000000;
	mul.f32 	%f90, %f81, %f89;
	fma.rn.f32 	%f91, %f90, %f81, %f81;
	fma.rn.f32 	%f92, %f80, 0f3F317218, %f91;
	setp.gt.u32 	%p18, %r41, 2139095039;
	fma.rn.f32 	%f93, %f76, 0f7F800000, 0f7F800000;
	selp.f32 	%f94, %f93, %f92, %p18;
	setp.eq.f32 	%p19, %f76, 0f00000000;
	selp.f32 	%f95, 0fFF800000, %f94, %p19;
	atom.global.add.f32 	%f96, [%rd1], %f95;
$L__BB0_13:
	add.s32 	%r63, %r63, 4;
	add.s32 	%r62, %r62, 4;
	setp.ne.s32 	%p20, %r63, 0;
	mov.u32 	%r65, %r4;
	@%p20 bra 	$L__BB0_5;
$L__BB0_14:
	setp.eq.s32 	%p21, %r3, 0;
	@%p21 bra 	$L__BB0_24;
	setp.eq.s32 	%p22, %r3, 1;
	@%p22 bra 	$L__BB0_21;
	add.s32 	%r45, %r65, %r9;
	mul.wide.s32 	%rd14, %r45, 4;
	add.s64 	%rd8, %rd3, %rd14;
	ld.global.u32 	%r46, [%rd8];
	setp.ne.s32 	%p23, %r46, 1;
	add.s64 	%rd9, %rd2, %rd14;
	@%p23 bra 	$L__BB0_18;
	ld.global.f32 	%f97, [%rd9];
	cvt.f64.f32 	%fd9, %f97;
	add.f64 	%fd10, %fd9, 0d3E7AD7F29ABCAF48;
	cvt.rn.f32.f64 	%f98, %fd10;
	setp.lt.f32 	%p24, %f98, 0f00800000;
	mul.f32 	%f99, %f98, 0f4B000000;
	selp.f32 	%f100, %f99, %f98, %p24;
	selp.f32 	%f101, 0fC1B80000, 0f00000000, %p24;
	mov.b32 	%r47, %f100;
	add.s32 	%r48, %r47, -1059760811;
	and.b32  	%r49, %r48, -8388608;
	sub.s32 	%r50, %r47, %r49;
	mov.b32 	%f102, %r50;
	cvt.rn.f32.s32 	%f103, %r49;
	fma.rn.f32 	%f104, %f103, 0f34000000, %f101;
	add.f32 	%f105, %f102, 0fBF800000;
	fma.rn.f32 	%f106, %f105, 0fBE055027, 0f3E1039F6;
	fma.rn.f32 	%f107, %f106, %f105, 0fBDF8CDCC;
	fma.rn.f32 	%f108, %f107, %f105, 0f3E0F2955;
	fma.rn.f32 	%f109, %f108, %f105, 0fBE2AD8B9;
	fma.rn.f32 	%f110, %f109, %f105, 0f3E4CED0B;
	fma.rn.f32 	%f111, %f110, %f105, 0fBE7FFF22;
	fma.rn.f32 	%f112, %f111, %f105, 0f3EAAAA78;
	fma.rn.f32 	%f113, %f112, %f105, 0fBF000000;
	mul.f32 	%f114, %f105, %f113;
	fma.rn.f32 	%f115, %f114, %f105, %f105;
	fma.rn.f32 	%f116, %f104, 0f3F317218, %f115;
	setp.gt.u32 	%p25, %r47, 2139095039;
	fma.rn.f32 	%f117, %f100, 0f7F800000, 0f7F800000;
	selp.f32 	%f118, %f117, %f116, %p25;
	setp.eq.f32 	%p26, %f100, 0f00000000;
	selp.f32 	%f119, 0fFF800000, %f118, %p26;
	atom.global.add.f32 	%f120, [%rd1], %f119;
$L__BB0_18:
	ld.global.u32 	%r51, [%rd8+4];
	setp.ne.s32 	%p27, %r51, 1;
	@%p27 bra 	$L__BB0_20;
	ld.global.f32 	%f121, [%rd9+4];
	cvt.f64.f32 	%fd11, %f121;
	add.f64 	%fd12, %fd11, 0d3E7AD7F29ABCAF48;
	cvt.rn.f32.f64 	%f122, %fd12;
	setp.lt.f32 	%p28, %f122, 0f00800000;
	mul.f32 	%f123, %f122, 0f4B000000;
	selp.f32 	%f124, %f123, %f122, %p28;
	selp.f32 	%f125, 0fC1B80000, 0f00000000, %p28;
	mov.b32 	%r52, %f124;
	add.s32 	%r53, %r52, -1059760811;
	and.b32  	%r54, %r53, -8388608;
	sub.s32 	%r55, %r52, %r54;
	mov.b32 	%f126, %r55;
	cvt.rn.f32.s32 	%f127, %r54;
	fma.rn.f32 	%f128, %f127, 0f34000000, %f125;
	add.f32 	%f129, %f126, 0fBF800000;
	fma.rn.f32 	%f130, %f129, 0fBE055027, 0f3E1039F6;
	fma.rn.f32 	%f131, %f130, %f129, 0fBDF8CDCC;
	fma.rn.f32 	%f132, %f131, %f129, 0f3E0F2955;
	fma.rn.f32 	%f133, %f132, %f129, 0fBE2AD8B9;
	fma.rn.f32 	%f134, %f133, %f129, 0f3E4CED0B;
	fma.rn.f32 	%f135, %f134, %f129, 0fBE7FFF22;
	fma.rn.f32 	%f136, %f135, %f129, 0f3EAAAA78;
	fma.rn.f32 	%f137, %f136, %f129, 0fBF000000;
	mul.f32 	%f138, %f129, %f137;
	fma.rn.f32 	%f139, %f138, %f129, %f129;
	fma.rn.f32 	%f140, %f128, 0f3F317218, %f139;
	setp.gt.u32 	%p29, %r52, 2139095039;
	fma.rn.f32 	%f141, %f124, 0f7F800000, 0f7F800000;
	selp.f32 	%f142, %f141, %f140, %p29;
	setp.eq.f32 	%p30, %f124, 0f00000000;
	selp.f32 	%f143, 0fFF800000, %f142, %p30;
	atom.global.add.f32 	%f144, [%rd1], %f143;
$L__BB0_20:
	add.s32 	%r65, %r65, 2;
$L__BB0_21:
	setp.eq.s32 	%p31, %r5, 0;
	@%p31 bra 	$L__BB0_24;
	add.s32 	%r17, %r65, %r9;
	mul.wide.s32 	%rd15, %r17, 4;
	add.s64 	%rd16, %rd3, %rd15;
	ld.global.u32 	%r56, [%rd16];
	setp.ne.s32 	%p32, %r56, 1;
	@%p32 bra 	$L__BB0_24;
	add.s64 	%rd18, %rd2, %rd15;
	ld.global.f32 	%f145, [%rd18];
	cvt.f64.f32 	%fd13, %f145;
	add.f64 	%fd14, %fd13, 0d3E7AD7F29ABCAF48;
	cvt.rn.f32.f64 	%f146, %fd14;
	setp.lt.f32 	%p33, %f146, 0f00800000;
	mul.f32 	%f147, %f146, 0f4B000000;
	selp.f32 	%f148, %f147, %f146, %p33;
	selp.f32 	%f149, 0fC1B80000, 0f00000000, %p33;
	mov.b32 	%r57, %f148;
	add.s32 	%r58, %r57, -1059760811;
	and.b32  	%r59, %r58, -8388608;
	sub.s32 	%r60, %r57, %r59;
	mov.b32 	%f150, %r60;
	cvt.rn.f32.s32 	%f151, %r59;
	fma.rn.f32 	%f152, %f151, 0f34000000, %f149;
	add.f32 	%f153, %f150, 0fBF800000;
	fma.rn.f32 	%f154, %f153, 0fBE055027, 0f3E1039F6;
	fma.rn.f32 	%f155, %f154, %f153, 0fBDF8CDCC;
	fma.rn.f32 	%f156, %f155, %f153, 0f3E0F2955;
	fma.rn.f32 	%f157, %f156, %f153, 0fBE2AD8B9;
	fma.rn.f32 	%f158, %f157, %f153, 0f3E4CED0B;
	fma.rn.f32 	%f159, %f158, %f153, 0fBE7FFF22;
	fma.rn.f32 	%f160, %f159, %f153, 0f3EAAAA78;
	fma.rn.f32 	%f161, %f160, %f153, 0fBF000000;
	mul.f32 	%f162, %f153, %f161;
	fma.rn.f32 	%f163, %f162, %f153, %f153;
	fma.rn.f32 	%f164, %f152, 0f3F317218, %f163;
	setp.gt.u32 	%p34, %r57, 2139095039;
	fma.rn.f32 	%f165, %f148, 0f7F800000, 0f7F800000;
	selp.f32 	%f166, %f165, %f164, %p34;
	setp.eq.f32 	%p35, %f148, 0f00000000;
	selp.f32 	%f167, 0fFF800000, %f166, %p35;
	atom.global.add.f32 	%f168, [%rd1], %f167;
$L__BB0_24:
	add.s32 	%r61, %r61, %r7;
	setp.lt.s32 	%p36, %r61, %r19;
	@%p36 bra 	$L__BB0_3;
$L__BB0_25:
	ret;

}


// ===== COMPILED SASS (sm_100) =====

	.target	sm_100

	.elftype	@"ET_EXEC"


//--------------------- .note.nv.tkinfo           --------------------------
	.section	.note.nv.tkinfo,"",@"SHT_NOTE"
	.sectionflags	@"SHF_NOTE_NV_TKINFO"
	.tkinfo
        /*0018*/ 	.word	0x00000002
        /*0030*/ 	.string	""
        /*0030*/ 	.string	"ptxas"
        /*0030*/ 	.string	"Cuda compilation tools, release 13.0, V13.0.88"
        /*0030*/ 	.string	"Build cuda_13.0.r13.0/compiler.36424714_0"
        /*0030*/ 	.string	"-arch sm_100 -m 64 "



//--------------------- .note.nv.cuinfo           --------------------------
	.section	.note.nv.cuinfo,"",@"SHT_NOTE"
	.sectionflags	@"SHF_NOTE_NV_CUINFO"
        /*0018*/ 	.short	0x0002
        /*001a*/ 	.short	0x0064
        /*001c*/ 	.short	0x0082
	.zero		2


//--------------------- .nv.info                  --------------------------
	.section	.nv.info,"",@"SHT_CUDA_INFO"
	.align	4


	//----- nvinfo : EIATTR_REGCOUNT
	.align		4
        /*0000*/ 	.byte	0x04, 0x2f
        /*0002*/ 	.short	(.L_1 - .L_0)
	.align		4
.L_0:
        /*0004*/ 	.word	index@(_Z10kernel_CEEPfPiS_ii)
        /*0008*/ 	.word	0x00000016


	//----- nvinfo : EIATTR_FRAME_SIZE
	.align		4
.L_1:
        /*000c*/ 	.byte	0x04, 0x11
        /*000e*/ 	.short	(.L_3 - .L_2)
	.align		4
.L_2:
        /*0010*/ 	.word	index@(_Z10kernel_CEEPfPiS_ii)
        /*0014*/ 	.word	0x00000000


	//----- nvinfo : EIATTR_MIN_STACK_SIZE
	.align		4
.L_3:
        /*0018*/ 	.byte	0x04, 0x12
        /*001a*/ 	.short	(.L_5 - .L_4)
	.align		4
.L_4:
        /*001c*/ 	.word	index@(_Z10kernel_CEEPfPiS_ii)
        /*0020*/ 	.word	0x00000000
.L_5:


//--------------------- .nv.compat                --------------------------
	.section	.nv.compat,"",@"SHT_CUDA_COMPAT_INFO"
	.align	4
        /*0000*/ 	.byte	0x02, 0x09, 0x00, 0x00, 0x02, 0x02, 0x01, 0x00, 0x02, 0x05, 0x05, 0x00, 0x03, 0x07, 0x01, 0x01
        /*0010*/ 	.byte	0x02, 0x03, 0x00, 0x00, 0x02, 0x06, 0x01, 0x00, 0x04, 0x0b, 0x08, 0x00, 0x01, 0x00, 0x00, 0x00
        /*0020*/ 	.byte	0x00, 0x00, 0x00, 0x00


//--------------------- .nv.info._Z10kernel_CEEPfPiS_ii --------------------------
	.section	.nv.info._Z10kernel_CEEPfPiS_ii,"",@"SHT_CUDA_INFO"
	.sectionflags	@""
	.align	4


	//----- nvinfo : EIATTR_CUDA_API_VERSION
	.align		4
        /*0000*/ 	.byte	0x04, 0x37
        /*0002*/ 	.short	(.L_7 - .L_6)
.L_6:
        /*0004*/ 	.word	0x00000082


	//----- nvinfo : EIATTR_KPARAM_INFO
	.align		4
.L_7:
        /*0008*/ 	.byte	0x04, 0x17
        /*000a*/ 	.short	(.L_9 - .L_8)
.L_8:
        /*000c*/ 	.word	0x00000000
        /*0010*/ 	.short	0x0004
        /*0012*/ 	.short	0x001c
        /*0014*/ 	.byte	0x00, 0xf0, 0x11, 0x00


	//----- nvinfo : EIATTR_KPARAM_INFO
	.align		4
.L_9:
        /*0018*/ 	.byte	0x04, 0x17
        /*001a*/ 	.short	(.L_11 - .L_10)
.L_10:
        /*001c*/ 	.word	0x00000000
        /*0020*/ 	.short	0x0003
        /*0022*/ 	.short	0x0018
        /*0024*/ 	.byte	0x00, 0xf0, 0x11, 0x00


	//----- nvinfo : EIATTR_KPARAM_INFO
	.align		4
.L_11:
        /*0028*/ 	.byte	0x04, 0x17
        /*002a*/ 	.short	(.L_13 - .L_12)
.L_12:
        /*002c*/ 	.word	0x00000000
        /*0030*/ 	.short	0x0002
        /*0032*/ 	.short	0x0010
        /*0034*/ 	.byte	0x00, 0xf5, 0x21, 0x00


	//----- nvinfo : EIATTR_KPARAM_INFO
	.align		4
.L_13:
        /*0038*/ 	.byte	0x04, 0x17
        /*003a*/ 	.short	(.L_15 - .L_14)
.L_14:
        /*003c*/ 	.word	0x00000000
        /*0040*/ 	.short	0x0001
        /*0042*/ 	.short	0x0008
        /*0044*/ 	.byte	0x00, 0xf5, 0x21, 0x00


	//----- nvinfo : EIATTR_KPARAM_INFO
	.align		4
.L_15:
        /*0048*/ 	.byte	0x04, 0x17
        /*004a*/ 	.short	(.L_17 - .L_16)
.L_16:
        /*004c*/ 	.word	0x00000000
        /*0050*/ 	.short	0x0000
        /*0052*/ 	.short	0x0000
        /*0054*/ 	.byte	0x00, 0xf5, 0x21, 0x00


	//----- nvinfo : EIATTR_SPARSE_MMA_MASK
	.align		4
.L_17:
        /*0058*/ 	.byte	0x03, 0x50
        /*005a*/ 	.short	0x0000


	//----- nvinfo : EIATTR_MAXREG_COUNT
	.align		4
        /*005c*/ 	.byte	0x03, 0x1b
        /*005e*/ 	.short	0x00ff


	//----- nvinfo : EIATTR_MERCURY_ISA_VERSION
	.align		4
        /*0060*/ 	.byte	0x03, 0x5f
        /*0062*/ 	.short	0x0101


	//----- nvinfo : EIATTR_VRC_CTA_INIT_COUNT
	.align		4
        /*0064*/ 	.byte	0x02, 0x4a
	.zero		1
	.zero		1


	//----- nvinfo : EIATTR_EXIT_INSTR_OFFSETS
	.align		4
        /*0068*/ 	.byte	0x04, 0x1c
        /*006a*/ 	.short	(.L_19 - .L_18)


	//   ....[0]....
.L_18:
        /*006c*/ 	.word	0x00000070


	//   ....[1]....
        /*0070*/ 	.word	0x000000a0


	//   ....[2]....
        /*0074*/ 	.word	0x000014e0


	//----- nvinfo : EIATTR_CRS_STACK_SIZE
	.align		4
.L_19:
        /*0078*/ 	.byte	0x04, 0x1e
        /*007a*/ 	.short	(.L_21 - .L_20)
.L_20:
        /*007c*/ 	.word	0x00000000


	//----- nvinfo : EIATTR_CBANK_PARAM_SIZE
	.align		4
.L_21:
        /*0080*/ 	.byte	0x03, 0x19
        /*0082*/ 	.short	0x0020


	//----- nvinfo : EIATTR_PARAM_CBANK
	.align		4
        /*0084*/ 	.byte	0x04, 0x0a
        /*0086*/ 	.short	(.L_23 - .L_22)
	.align		4
.L_22:
        /*0088*/ 	.word	index@(.nv.constant0._Z10kernel_CEEPfPiS_ii)
        /*008c*/ 	.short	0x0380
        /*008e*/ 	.short	0x0020


	//----- nvinfo : EIATTR_SW_WAR
	.align		4
.L_23:
        /*0090*/ 	.byte	0x04, 0x36
        /*0092*/ 	.short	(.L_25 - .L_24)
.L_24:
        /*0094*/ 	.word	0x00000008
.L_25:


//--------------------- .nv.callgraph             --------------------------
	.section	.nv.callgraph,"",@"SHT_CUDA_CALLGRAPH"
	.align	4
	.sectionentsize	8
	.align		4
        /*0000*/ 	.word	0x00000000
	.align		4
        /*0004*/ 	.word	0xffffffff
	.align		4
        /*0008*/ 	.word	0x00000000
	.align		4
        /*000c*/ 	.word	0xfffffffe
	.align		4
        /*0010*/ 	.word	0x00000000
	.align		4
        /*0014*/ 	.word	0xfffffffd
	.align		4
        /*0018*/ 	.word	0x00000000
	.align		4
        /*001c*/ 	.word	0xfffffffc


//--------------------- .text._Z10kernel_CEEPfPiS_ii --------------------------
	.section	.text._Z10kernel_CEEPfPiS_ii,"ax",@progbits
	.align	128
        .global         _Z10kernel_CEEPfPiS_ii
        .type           _Z10kernel_CEEPfPiS_ii,@function
        .size           _Z10kernel_CEEPfPiS_ii,(.L_x_19 - _Z10kernel_CEEPfPiS_ii)
        .other          _Z10kernel_CEEPfPiS_ii,@"STO_CUDA_ENTRY STV_DEFAULT"
_Z10kernel_CEEPfPiS_ii:
.text._Z10kernel_CEEPfPiS_ii:
[----:B------:R-:W-:Y:S01]  /*0000*/  LDC R1, c[0x0][0x37c] ;  /* 0x0000df00ff017b82 */ /* 0x000fe20000000800 */
[----:B------:R-:W0:Y:S01]  /*0010*/  S2R R6, SR_CTAID.X ;  /* 0x0000000000067919 */ /* 0x000e220000002500 */
[----:B------:R-:W0:Y:S01]  /*0020*/  LDCU UR12, c[0x0][0x360] ;  /* 0x00006c00ff0c77ac */ /* 0x000e220008000800 */
[----:B------:R-:W0:Y:S01]  /*0030*/  S2R R3, SR_TID.X ;  /* 0x0000000000037919 */ /* 0x000e220000002100 */
[----:B------:R-:W1:Y:S01]  /*0040*/  LDCU UR4, c[0x0][0x398] ;  /* 0x00007300ff0477ac */ /* 0x000e620008000800 */
[----:B0-----:R-:W-:-:S05]  /*0050*/  IMAD R6, R6, UR12, R3 ;  /* 0x0000000c06067c24 */ /* 0x001fca000f8e0203 */
[----:B-1----:R-:W-:-:S13]  /*0060*/  ISETP.GE.AND P0, PT, R6, UR4, PT ;  /* 0x0000000406007c0c */ /* 0x002fda000bf06270 */
[----:B------:R-:W-:Y:S05]  /*0070*/  @P0 EXIT ;  /* 0x000000000000094d */ /* 0x000fea0003800000 */
[----:B------:R-:W0:Y:S02]  /*0080*/  LDC R7, c[0x0][0x39c] ;  /* 0x0000e700ff077b82 */ /* 0x000e240000000800 */
[----:B0-----:R-:W-:-:S13]  /*0090*/  ISETP.GE.AND P0, PT, R7, 0x1, PT ;  /* 0x000000010700780c */ /* 0x001fda0003f06270 */
[----:B------:R-:W-:Y:S05]  /*00a0*/  @!P0 EXIT ;  /* 0x000000000000894d */ /* 0x000fea0003800000 */
[----:B------:R-:W0:Y:S01]  /*00b0*/  LDCU.128 UR8, c[0x0][0x380] ;  /* 0x00007000ff0877ac */ /* 0x000e220008000c00 */
[C---:B------:R-:W-:Y:S02]  /*00c0*/  LOP3.LUT R0, R7.reuse, 0x7ffffffc, RZ, 0xc0, !PT ;  /* 0x7ffffffc07007812 */ /* 0x040fe400078ec0ff */
[----:B------:R-:W-:Y:S01]  /*00d0*/  LOP3.LUT R7, R7, 0x3, RZ, 0xc0, !PT ;  /* 0x0000000307077812 */ /* 0x000fe200078ec0ff */
[----:B------:R-:W1:Y:S01]  /*00e0*/  LDCU UR4, c[0x0][0x370] ;  /* 0x00006e00ff0477ac */ /* 0x000e620008000800 */
[----:B------:R-:W-:Y:S01]  /*00f0*/  IADD3 R8, PT, PT, -R0, RZ, RZ ;  /* 0x000000ff00087210 */ /* 0x000fe20007ffe1ff */
[----:B------:R-:W2:Y:S01]  /*0100*/  LDCU.64 UR14, c[0x0][0x358] ;  /* 0x00006b00ff0e77ac */ /* 0x000ea20008000a00 */
[----:B0-----:R-:W-:Y:S02]  /*0110*/  UIADD3 UR7, UP0, UPT, UR10, 0x8, URZ ;  /* 0x000000080a077890 */ /* 0x001fe4000ff1e0ff */
[----:B------:R-:W-:Y:S02]  /*0120*/  UIADD3 UR5, UP1, UPT, UR8, 0x8, URZ ;  /* 0x0000000808057890 */ /* 0x000fe4000ff3e0ff */
[----:B------:R-:W-:-:S02]  /*0130*/  UIADD3.X UR8, UPT, UPT, URZ, UR11, URZ, UP0, !UPT ;  /* 0x0000000bff087290 */ /* 0x000fc400087fe4ff */
[----:B------:R-:W-:Y:S02]  /*0140*/  UIADD3.X UR6, UPT, UPT, URZ, UR9, URZ, UP1, !UPT ;  /* 0x00000009ff067290 */ /* 0x000fe40008ffe4ff */
[----:B-12---:R-:W-:-:S12]  /*0150*/  UIMAD UR4, UR12, UR4, URZ ;  /* 0x000000040c0472a4 */ /* 0x006fd8000f8e02ff */
.L_x_17:
[----:B0-----:R-:W0:Y:S01]  /*0160*/  LDCU.64 UR10, c[0x0][0x398] ;  /* 0x00007300ff0a77ac */ /* 0x001e220008000a00 */
[----:B--2---:R-:W-:Y:S01]  /*0170*/  HFMA2 R2, -RZ, RZ, 0, 0 ;  /* 0x00000000ff027431 */ /* 0x004fe200000001ff */
[----:B0-----:R-:W-:Y:S02]  /*0180*/  UISETP.GE.U32.AND UP0, UPT, UR11, 0x4, UPT ;  /* 0x000000040b00788c */ /* 0x001fe4000bf06070 */
[C---:B------:R-:W-:Y:S01]  /*0190*/  IMAD R9, R6.reuse, UR11, RZ ;  /* 0x0000000b06097c24 */ /* 0x040fe2000f8e02ff */
[----:B------:R-:W-:-:S04]  /*01a0*/  IADD3 R6, PT, PT, R6, UR4, RZ ;  /* 0x0000000406067c10 */ /* 0x000fc8000fffe0ff */
[----:B------:R-:W-:Y:S02]  /*01b0*/  ISETP.GE.AND P0, PT, R6, UR10, PT ;  /* 0x0000000a06007c0c */ /* 0x000fe4000bf06270 */
[----:B-1----:R-:W-:Y:S11]  /*01c0*/  BRA.U !UP0, `(.L_x_0) ;  /* 0x0000000908a47547 */ /* 0x002ff6000b800000 */
[----:B------:R-:W-:Y:S02]  /*01d0*/  MOV R10, R9 ;  /* 0x00000009000a7202 */ /* 0x000fe40000000f00 */
[----:B------:R-:W-:-:S07]  /*01e0*/  MOV R11, R8 ;  /* 0x00000008000b7202 */ /* 0x000fce0000000f00 */
.L_x_9:
[----:B-1----:R-:W-:Y:S02]  /*01f0*/  MOV R2, UR7 ;  /* 0x0000000700027c02 */ /* 0x002fe40008000f00 */
[----:B------:R-:W-:-:S03]  /*0200*/  MOV R3, UR8 ;  /* 0x0000000800037c02 */ /* 0x000fc60008000f00 */
[----:B------:R-:W-:-:S05]  /*0210*/  IMAD.WIDE R2, R10, 0x4, R2 ;  /* 0x000000040a027825 */ /* 0x000fca00078e0202 */
[----:B------:R-:W2:Y:S01]  /*0220*/  LDG.E R4, desc[UR14][R2.64+-0x8] ;  /* 0xfffff80e02047981 */ /* 0x000ea2000c1e1900 */
[----:B------:R-:W-:Y:S01]  /*0230*/  MOV R5, UR6 ;  /* 0x0000000600057c02 */ /* 0x000fe20008000f00 */
[----:B------:R-:W-:Y:S01]  /*0240*/  BSSY.RECONVERGENT B0, `(.L_x_1) ;  /* 0x0000027000007945 */ /* 0x000fe20003800200 */
[----:B--2---:R-:W-:Y:S02]  /*0250*/  ISETP.NE.AND P1, PT, R4, 0x1, PT ;  /* 0x000000010400780c */ /* 0x004fe40003f25270 */
[----:B------:R-:W-:-:S05]  /*0260*/  MOV R4, UR5 ;  /* 0x0000000500047c02 */ /* 0x000fca0008000f00 */
[----:B------:R-:W-:-:S06]  /*0270*/  IMAD.WIDE R4, R10, 0x4, R4 ;  /* 0x000000040a047825 */ /* 0x000fcc00078e0204 */
[----:B0-----:R-:W-:Y:S05]  /*0280*/  @P1 BRA `(.L_x_2) ;  /* 0x0000000000881947 */ /* 0x001fea0003800000 */
[----:B------:R-:W2:Y:S01]  /*0290*/  LDG.E R15, desc[UR14][R4.64+-0x8] ;  /* 0xfffff80e040f7981 */ /* 0x000ea2000c1e1900 */
[----:B------:R-:W-:Y:S01]  /*02a0*/  UMOV UR10, 0x9abcaf48 ;  /* 0x9abcaf48000a7882 */ /* 0x000fe20000000000 */
[----:B------:R-:W-:Y:S01]  /*02b0*/  UMOV UR11, 0x3e7ad7f2 ;  /* 0x3e7ad7f2000b7882 */ /* 0x000fe20000000000 */
[----:B------:R-:W-:Y:S01]  /*02c0*/  MOV R19, 0x3e055027 ;  /* 0x3e05502700137802 */ /* 0x000fe20000000f00 */
[----:B--2---:R-:W0:Y:S02]  /*02d0*/  F2F.F64.F32 R12, R15 ;  /* 0x0000000f000c7310 */ /* 0x004e240000201800 */
[----:B0-----:R-:W-:-:S06]  /*02e0*/  DADD R12, R12, UR10 ;  /* 0x0000000a0c0c7e29 */ /* 0x001fcc0008000000 */
[----:B------:R0:W1:Y:S04]  /*02f0*/  F2F.F32.F64 R14, R12 ;  /* 0x0000000c000e7310 */ /* 0x0000680000301000 */
[----:B0-----:R-:W0:Y:S01]  /*0300*/  LDC.64 R12, c[0x0][0x390] ;  /* 0x0000e400ff0c7b82 */ /* 0x001e220000000a00 */
[----:B-1----:R-:W-:-:S13]  /*0310*/  FSETP.GEU.AND P1, PT, R14, 1.175494350822287508e-38, PT ;  /* 0x008000000e00780b */ /* 0x002fda0003f2e000 */
[----:B------:R-:W-:-:S05]  /*0320*/  @!P1 FMUL R14, R14, 8388608 ;  /* 0x4b0000000e0e9820 */ /* 0x000fca0000400000 */
[----:B------:R-:W-:-:S04]  /*0330*/  IADD3 R16, PT, PT, R14, -0x3f2aaaab, RZ ;  /* 0xc0d555550e107810 */ /* 0x000fc80007ffe0ff */
[----:B------:R-:W-:-:S04]  /*0340*/  LOP3.LUT R17, R16, 0xff800000, RZ, 0xc0, !PT ;  /* 0xff80000010117812 */ /* 0x000fc800078ec0ff */
[----:B------:R-:W-:-:S05]  /*0350*/  IADD3 R16, PT, PT, R14, -R17, RZ ;  /* 0x800000110e107210 */ /* 0x000fca0007ffe0ff */
[----:B------:R-:W-:Y:S01]  /*0360*/  FADD R18, R16, -1 ;  /* 0xbf80000010127421 */ /* 0x000fe20000000000 */
[----:B------:R-:W-:Y:S02]  /*0370*/  I2FP.F32.S32 R16, R17 ;  /* 0x0000001100107245 */ /* 0x000fe40000201400 */
[----:B------:R-:W-:Y:S01]  /*0380*/  MOV R17, 0x7f800000 ;  /* 0x7f80000000117802 */ /* 0x000fe20000000f00 */
[----:B------:R-:W-:-:S04]  /*0390*/  FFMA R15, R18, -R19, 0.14084610342979431152 ;  /* 0x3e1039f6120f7423 */ /* 0x000fc80000000813 */
[----:B------:R-:W-:-:S04]  /*03a0*/  FFMA R15, R18, R15, -0.12148627638816833496 ;  /* 0xbdf8cdcc120f7423 */ /* 0x000fc8000000000f */
[----:B------:R-:W-:-:S04]  /*03b0*/  FFMA R15, R18, R15, 0.13980610668659210205 ;  /* 0x3e0f2955120f7423 */ /* 0x000fc8000000000f */
[----:B------:R-:W-:-:S04]  /*03c0*/  FFMA R15, R18, R15, -0.16684235632419586182 ;  /* 0xbe2ad8b9120f7423 */ /* 0x000fc8000000000f */
[----:B------:R-:W-:-:S04]  /*03d0*/  FFMA R15, R18, R15, 0.20012299716472625732 ;  /* 0x3e4ced0b120f7423 */ /* 0x000fc8000000000f */
[----:B------:R-:W-:-:S04]  /*03e0*/  FFMA R15, R18, R15, -0.24999669194221496582 ;  /* 0xbe7fff22120f7423 */ /* 0x000fc8000000000f */
[----:B------:R-:W-:-:S04]  /*03f0*/  FFMA R15, R18, R15, 0.33333182334899902344 ;  /* 0x3eaaaa78120f7423 */ /* 0x000fc8000000000f */
[----:B------:R-:W-:Y:S01]  /*0400*/  FFMA R19, R18, R15, -0.5 ;  /* 0xbf00000012137423 */ /* 0x000fe2000000000f */
[----:B------:R-:W-:Y:S02]  /*0410*/  FSEL R15, RZ, -23, P1 ;  /* 0xc1b80000ff0f7808 */ /* 0x000fe40000800000 */
[----:B------:R-:W-:Y:S01]  /*0420*/  ISETP.GT.U32.AND P1, PT, R14, 0x7f7fffff, PT ;  /* 0x7f7fffff0e00780c */ /* 0x000fe20003f24070 */
[----:B------:R-:W-:Y:S02]  /*0430*/  FMUL R19, R18, R19 ;  /* 0x0000001312137220 */ /* 0x000fe40000400000 */
[----:B------:R-:W-:Y:S02]  /*0440*/  FFMA R15, R16, 1.1920928955078125e-07, R15 ;  /* 0x34000000100f7823 */ /* 0x000fe4000000000f */
[----:B------:R-:W-:-:S04]  /*0450*/  FFMA R18, R18, R19, R18 ;  /* 0x0000001312127223 */ /* 0x000fc80000000012 */
[----:B------:R-:W-:-:S04]  /*0460*/  FFMA R15, R15, 0.69314718246459960938, R18 ;  /* 0x3f3172180f0f7823 */ /* 0x000fc80000000012 */
[C---:B------:R-:W-:Y:S01]  /*0470*/  @P1 FFMA R15, R14.reuse, R17, +INF ;  /* 0x7f8000000e0f1423 */ /* 0x040fe20000000011 */
[----:B------:R-:W-:-:S04]  /*0480*/  FSETP.NEU.AND P1, PT, R14, RZ, PT ;  /* 0x000000ff0e00720b */ /* 0x000fc80003f2d000 */
[----:B------:R-:W-:-:S05]  /*0490*/  FSEL R15, R15, -INF , P1 ;  /* 0xff8000000f0f7808 */ /* 0x000fca0000800000 */
[----:B0-----:R0:W-:Y:S04]  /*04a0*/  REDG.E.ADD.F32.FTZ.RN.STRONG.GPU desc[UR14][R12.64], R15 ;  /* 0x0000000f0c0079a6 */ /* 0x0011e8000c12f30e */
.L_x_2:
[----:B------:R-:W-:Y:S05]  /*04b0*/  BSYNC.RECONVERGENT B0 ;  /* 0x0000000000007941 */ /* 0x000fea0003800200 */
.L_x_1:
[----:B0-----:R-:W2:Y:S01]  /*04c0*/  LDG.E R12, desc[UR14][R2.64+-0x4] ;  /* 0xfffffc0e020c7981 */ /* 0x001ea2000c1e1900 */
[----:B------:R-:W-:Y:S01]  /*04d0*/  BSSY.RECONVERGENT B0, `(.L_x_3) ;  /* 0x0000025000007945 */ /* 0x000fe20003800200 */
[----:B--2---:R-:W-:-:S13]  /*04e0*/  ISETP.NE.AND P1, PT, R12, 0x1, PT ;  /* 0x000000010c00780c */ /* 0x004fda0003f25270 */
[----:B------:R-:W-:Y:S05]  /*04f0*/  @P1 BRA `(.L_x_4) ;  /* 0x0000000000881947 */ /* 0x000fea0003800000 */
        /* <DEDUP_REMOVED lines=34> */
.L_x_4:
[----:B------:R-:W-:Y:S05]  /*0720*/  BSYNC.RECONVERGENT B0 ;  /* 0x0000000000007941 */ /* 0x000fea0003800200 */
.L_x_3:
        /* <DEDUP_REMOVED lines=38> */
.L_x_6:
[----:B------:R-:W-:Y:S05]  /*0990*/  BSYNC.RECONVERGENT B0 ;  /* 0x0000000000007941 */ /* 0x000fea0003800200 */
.L_x_5:
[----:B------:R-:W2:Y:S01]  /*09a0*/  LDG.E R2, desc[UR14][R2.64+0x4] ;  /* 0x0000040e02027981 */ /* 0x000ea2000c1e1900 */
[----:B------:R-:W-:Y:S01]  /*09b0*/  IADD3 R11, PT, PT, R11, 0x4, RZ ;  /* 0x000000040b0b7810 */ /* 0x000fe20007ffe0ff */
[----:B------:R-:W-:Y:S03]  /*09c0*/  BSSY.RECONVERGENT B0, `(.L_x_7) ;  /* 0x0000026000007945 */ /* 0x000fe60003800200 */
[----:B------:R-:W-:Y:S02]  /*09d0*/  ISETP.NE.AND P1, PT, R11, RZ, PT ;  /* 0x000000ff0b00720c */ /* 0x000fe40003f25270 */
[----:B--2---:R-:W-:-:S13]  /*09e0*/  ISETP.NE.AND P2, PT, R2, 0x1, PT ;  /* 0x000000010200780c */ /* 0x004fda0003f45270 */
[----:B------:R-:W-:Y:S05]  /*09f0*/  @P2 BRA `(.L_x_8) ;  /* 0x0000000000882947 */ /* 0x000fea0003800000 */
[----:B------:R-:W2:Y:S01]  /*0a00*/  LDG.E R4, desc[UR14][R4.64+0x4] ;  /* 0x0000040e04047981 */ /* 0x000ea2000c1e1900 */
[----:B------:R-:W-:Y:S01]  /*0a10*/  UMOV UR10, 0x9abcaf48 ;  /* 0x9abcaf48000a7882 */ /* 0x000fe20000000000 */
[----:B------:R-:W-:Y:S01]  /*0a20*/  UMOV UR11, 0x3e7ad7f2 ;  /* 0x3e7ad7f2000b7882 */ /* 0x000fe20000000000 */
[----:B0-----:R-:W-:Y:S01]  /*0a30*/  MOV R15, 0x3e055027 ;  /* 0x3e055027000f7802 */ /* 0x001fe20000000f00 */
[----:B--2---:R-:W0:Y:S02]  /*0a40*/  F2F.F64.F32 R2, R4 ;  /* 0x0000000400027310 */ /* 0x004e240000201800 */
[----:B0-----:R-:W-:-:S06]  /*0a50*/  DADD R2, R2, UR10 ;  /* 0x0000000a02027e29 */ /* 0x001fcc0008000000 */
[----:B------:R0:W1:Y:S04]  /*0a60*/  F2F.F32.F64 R12, R2 ;  /* 0x00000002000c7310 */ /* 0x0000680000301000 */
[----:B0-----:R-:W0:Y:S01]  /*0a70*/  LDC.64 R2, c[0x0][0x390] ;  /* 0x0000e400ff027b82 */ /* 0x001e220000000a00 */
[----:B-1----:R-:W-:-:S04]  /*0a80*/  FSETP.GEU.AND P2, PT, R12, 1.175494350822287508e-38, PT ;  /* 0x008000000c00780b */ /* 0x002fc80003f4e000 */
[----:B------:R-:W-:-:S09]  /*0a90*/  FSEL R4, RZ, -23, P2 ;  /* 0xc1b80000ff047808 */ /* 0x000fd20001000000 */
[----:B------:R-:W-:-:S05]  /*0aa0*/  @!P2 FMUL R12, R12, 8388608 ;  /* 0x4b0000000c0ca820 */ /* 0x000fca0000400000 */
[C---:B------:R-:W-:Y:S02]  /*0ab0*/  IADD3 R13, PT, PT, R12.reuse, -0x3f2aaaab, RZ ;  /* 0xc0d555550c0d7810 */ /* 0x040fe40007ffe0ff */
[----:B------:R-:W-:Y:S02]  /*0ac0*/  ISETP.GT.U32.AND P2, PT, R12, 0x7f7fffff, PT ;  /* 0x7f7fffff0c00780c */ /* 0x000fe40003f44070 */
[----:B------:R-:W-:-:S04]  /*0ad0*/  LOP3.LUT R13, R13, 0xff800000, RZ, 0xc0, !PT ;  /* 0xff8000000d0d7812 */ /* 0x000fc800078ec0ff */
[-C--:B------:R-:W-:Y:S02]  /*0ae0*/  IADD3 R14, PT, PT, R12, -R13.reuse, RZ ;  /* 0x8000000d0c0e7210 */ /* 0x080fe40007ffe0ff */
[----:B------:R-:W-:-:S03]  /*0af0*/  I2FP.F32.S32 R13, R13 ;  /* 0x0000000d000d7245 */ /* 0x000fc60000201400 */
[----:B------:R-:W-:Y:S02]  /*0b00*/  FADD R14, R14, -1 ;  /* 0xbf8000000e0e7421 */ /* 0x000fe40000000000 */
[----:B------:R-:W-:Y:S01]  /*0b10*/  FFMA R4, R13, 1.1920928955078125e-07, R4 ;  /* 0x340000000d047823 */ /* 0x000fe20000000004 */
        /* <DEDUP_REMOVED lines=8> */
[----:B------:R-:W-:-:S04]  /*0ba0*/  FFMA R5, R14, R5, -0.5 ;  /* 0xbf0000000e057423 */ /* 0x000fc80000000005 */
[----:B------:R-:W-:-:S04]  /*0bb0*/  FMUL R5, R14, R5 ;  /* 0x000000050e057220 */ /* 0x000fc80000400000 */
[----:B------:R-:W-:-:S04]  /*0bc0*/  FFMA R5, R14, R5, R14 ;  /* 0x000000050e057223 */ /* 0x000fc8000000000e */
[----:B------:R-:W-:Y:S01]  /*0bd0*/  FFMA R4, R4, 0.69314718246459960938, R5 ;  /* 0x3f31721804047823 */ /* 0x000fe20000000005 */
[C---:B------:R-:W-:Y:S01]  /*0be0*/  @P2 FFMA R4, R12.reuse, R13, +INF ;  /* 0x7f8000000c042423 */ /* 0x040fe2000000000d */
[----:B------:R-:W-:-:S04]  /*0bf0*/  FSETP.NEU.AND P2, PT, R12, RZ, PT ;  /* 0x000000ff0c00720b */ /* 0x000fc80003f4d000 */
[----:B------:R-:W-:-:S05]  /*0c00*/  FSEL R5, R4, -INF , P2 ;  /* 0xff80000004057808 */ /* 0x000fca0001000000 */
[----:B0-----:R1:W-:Y:S04]  /*0c10*/  REDG.E.ADD.F32.FTZ.RN.STRONG.GPU desc[UR14][R2.64], R5 ;  /* 0x00000005020079a6 */ /* 0x0013e8000c12f30e */
.L_x_8:
[----:B------:R-:W-:Y:S05]  /*0c20*/  BSYNC.RECONVERGENT B0 ;  /* 0x0000000000007941 */ /* 0x000fea0003800200 */
.L_x_7:
[----:B------:R-:W-:Y:S01]  /*0c30*/  IADD3 R10, PT, PT, R10, 0x4, RZ ;  /* 0x000000040a0a7810 */ /* 0x000fe20007ffe0ff */
[----:B------:R-:W-:Y:S06]  /*0c40*/  @P1 BRA `(.L_x_9) ;  /* 0xfffffff400681947 */ /* 0x000fec000383ffff */
[----:B-1----:R-:W-:-:S07]  /*0c50*/  MOV R2, R0 ;  /* 0x0000000000027202 */ /* 0x002fce0000000f00 */
.L_x_0:
[----:B------:R-:W-:-:S13]  /*0c60*/  ISETP.NE.AND P1, PT, R7, RZ, PT ;  /* 0x000000ff0700720c */ /* 0x000fda0003f25270 */
[----:B------:R-:W-:Y:S05]  /*0c70*/  @!P1 BRA `(.L_x_10) ;  /* 0x0000000800149947 */ /* 0x000fea0003800000 */
[----:B------:R-:W-:-:S13]  /*0c80*/  ISETP.NE.AND P1, PT, R7, 0x1, PT ;  /* 0x000000010700780c */ /* 0x000fda0003f25270 */
[----:B------:R-:W-:Y:S05]  /*0c90*/  @!P1 BRA `(.L_x_11) ;  /* 0x0000000400509947 */ /* 0x000fea0003800000 */
[----:B------:R-:W1:Y:S01]  /*0ca0*/  LDC.64 R4, c[0x0][0x388] ;  /* 0x0000e200ff047b82 */ /* 0x000e620000000a00 */
[----:B------:R-:W-:-:S07]  /*0cb0*/  IADD3 R3, PT, PT, R9, R2, RZ ;  /* 0x0000000209037210 */ /* 0x000fce0007ffe0ff */
[----:B------:R-:W2:Y:S01]  /*0cc0*/  LDC.64 R10, c[0x0][0x380] ;  /* 0x0000e000ff0a7b82 */ /* 0x000ea20000000a00 */
[----:B-1----:R-:W-:-:S05]  /*0cd0*/  IMAD.WIDE R4, R3, 0x4, R4 ;  /* 0x0000000403047825 */ /* 0x002fca00078e0204 */
[----:B0-----:R-:W3:Y:S01]  /*0ce0*/  LDG.E R12, desc[UR14][R4.64] ;  /* 0x0000000e040c7981 */ /* 0x001ee2000c1e1900 */
[----:B------:R-:W-:Y:S01]  /*0cf0*/  BSSY.RECONVERGENT B0, `(.L_x_12) ;  /* 0x0000026000007945 */ /* 0x000fe20003800200 */
[----:B--2---:R-:W-:Y:S01]  /*0d00*/  IMAD.WIDE R10, R3, 0x4, R10 ;  /* 0x00000004030a7825 */ /* 0x004fe200078e020a */
[----:B---3--:R-:W-:-:S13]  /*0d10*/  ISETP.NE.AND P1, PT, R12, 0x1, PT ;  /* 0x000000010c00780c */ /* 0x008fda0003f25270 */
        /* <DEDUP_REMOVED lines=35> */
.L_x_13:
[----:B------:R-:W-:Y:S05]  /*0f50*/  BSYNC.RECONVERGENT B0 ;  /* 0x0000000000007941 */ /* 0x000fea0003800200 */
.L_x_12:
[----:B------:R-:W2:Y:S01]  /*0f60*/  LDG.E R4, desc[UR14][R4.64+0x4] ;  /* 0x0000040e04047981 */ /* 0x000ea2000c1e1900 */
[----:B------:R-:W-:Y:S01]  /*0f70*/  BSSY.RECONVERGENT B0, `(.L_x_14) ;  /* 0x0000025000007945 */ /* 0x000fe20003800200 */
[----:B--2---:R-:W-:-:S13]  /*0f80*/  ISETP.NE.AND P1, PT, R4, 0x1, PT ;  /* 0x000000010400780c */ /* 0x004fda0003f25270 */
[----:B------:R-:W-:Y:S05]  /*0f90*/  @P1 BRA `(.L_x_15) ;  /* 0x0000000000881947 */ /* 0x000fea0003800000 */
[----:B------:R-:W2:Y:S01]  /*0fa0*/  LDG.E R10, desc[UR14][R10.64+0x4] ;  /* 0x0000040e0a0a7981 */ /* 0x000ea2000c1e1900 */
[----:B------:R-:W-:Y:S01]  /*0fb0*/  UMOV UR10, 0x9abcaf48 ;  /* 0x9abcaf48000a7882 */ /* 0x000fe20000000000 */
[----:B------:R-:W-:Y:S01]  /*0fc0*/  UMOV UR11, 0x3e7ad7f2 ;  /* 0x3e7ad7f2000b7882 */ /* 0x000fe20000000000 */
[----:B------:R-:W-:Y:S01]  /*0fd0*/  MOV R14, 0x3e055027 ;  /* 0x3e055027000e7802 */ /* 0x000fe20000000f00 */
[----:B--2---:R-:W1:Y:S02]  /*0fe0*/  F2F.F64.F32 R4, R10 ;  /* 0x0000000a00047310 */ /* 0x004e640000201800 */
[----:B-1----:R-:W-:-:S06]  /*0ff0*/  DADD R4, R4, UR10 ;  /* 0x0000000a04047e29 */ /* 0x002fcc0008000000 */
[----:B0-----:R0:W1:Y:S04]  /*1000*/  F2F.F32.F64 R3, R4 ;  /* 0x0000000400037310 */ /* 0x0010680000301000 */
[----:B0-----:R-:W0:Y:S01]  /*1010*/  LDC.64 R4, c[0x0][0x390] ;  /* 0x0000e400ff047b82 */ /* 0x001e220000000a00 */
[----:B-1----:R-:W-:-:S13]  /*1020*/  FSETP.GEU.AND P1, PT, R3, 1.175494350822287508e-38, PT ;  /* 0x008000000300780b */ /* 0x002fda0003f2e000 */
[----:B------:R-:W-:-:S05]  /*1030*/  @!P1 FMUL R3, R3, 8388608 ;  /* 0x4b00000003039820 */ /* 0x000fca0000400000 */
[----:B------:R-:W-:-:S04]  /*1040*/  IADD3 R12, PT, PT, R3, -0x3f2aaaab, RZ ;  /* 0xc0d55555030c7810 */ /* 0x000fc80007ffe0ff */
[----:B------:R-:W-:-:S04]  /*1050*/  LOP3.LUT R12, R12, 0xff800000, RZ, 0xc0, !PT ;  /* 0xff8000000c0c7812 */ /* 0x000fc800078ec0ff */
[-C--:B------:R-:W-:Y:S02]  /*1060*/  IADD3 R13, PT, PT, R3, -R12.reuse, RZ ;  /* 0x8000000c030d7210 */ /* 0x080fe40007ffe0ff */
[----:B------:R-:W-:Y:S02]  /*1070*/  I2FP.F32.S32 R11, R12 ;  /* 0x0000000c000b7245 */ /* 0x000fe40000201400 */
[----:B------:R-:W-:Y:S01]  /*1080*/  MOV R12, 0x7f800000 ;  /* 0x7f800000000c7802 */ /* 0x000fe20000000f00 */
[----:B------:R-:W-:-:S04]  /*1090*/  FADD R13, R13, -1 ;  /* 0xbf8000000d0d7421 */ /* 0x000fc80000000000 */
        /* <DEDUP_REMOVED lines=18> */
.L_x_15:
[----:B------:R-:W-:Y:S05]  /*11c0*/  BSYNC.RECONVERGENT B0 ;  /* 0x0000000000007941 */ /* 0x000fea0003800200 */
.L_x_14:
[----:B------:R-:W-:-:S07]  /*11d0*/  IADD3 R2, PT, PT, R2, 0x2, RZ ;  /* 0x0000000202027810 */ /* 0x000fce0007ffe0ff */
.L_x_11:
[----:B------:R-:W2:Y:S01]  /*11e0*/  LDCU UR9, c[0x0][0x39c] ;  /* 0x00007380ff0977ac */ /* 0x000ea20008000800 */
[----:B------:R-:W-:Y:S01]  /*11f0*/  BSSY.RECONVERGENT B0, `(.L_x_10) ;  /* 0x000002d000007945 */ /* 0x000fe20003800200 */
[----:B--2---:R-:W-:-:S09]  /*1200*/  ULOP3.LUT UP0, URZ, UR9, 0x1, URZ, 0xc0, !UPT ;  /* 0x0000000109ff7892 */ /* 0x004fd2000f80c0ff */
[----:B------:R-:W-:Y:S05]  /*1210*/  BRA.U !UP0, `(.L_x_16) ;  /* 0x0000000108a87547 */ /* 0x000fea000b800000 */
[----:B-1----:R-:W0:Y:S01]  /*1220*/  LDC.64 R4, c[0x0][0x388] ;  /* 0x0000e200ff047b82 */ /* 0x002e220000000a00 */
[----:B------:R-:W-:-:S05]  /*1230*/  IADD3 R9, PT, PT, R9, R2, RZ ;  /* 0x0000000209097210 */ /* 0x000fca0007ffe0ff */
[----:B0-----:R-:W-:-:S06]  /*1240*/  IMAD.WIDE R2, R9, 0x4, R4 ;  /* 0x0000000409027825 */ /* 0x001fcc00078e0204 */
[----:B------:R-:W2:Y:S02]  /*1250*/  LDG.E R2, desc[UR14][R2.64] ;  /* 0x0000000e02027981 */ /* 0x000ea4000c1e1900 */
[----:B--2---:R-:W-:-:S13]  /*1260*/  ISETP.NE.AND P1, PT, R2, 0x1, PT ;  /* 0x000000010200780c */ /* 0x004fda0003f25270 */
[----:B------:R-:W-:Y:S05]  /*1270*/  @P1 BRA `(.L_x_16) ;  /* 0x0000000000901947 */ /* 0x000fea0003800000 */
[----:B------:R-:W0:Y:S02]  /*1280*/  LDC.64 R2, c[0x0][0x380] ;  /* 0x0000e000ff027b82 */ /* 0x000e240000000a00 */
[----:B0-----:R-:W-:-:S06]  /*1290*/  IMAD.WIDE R2, R9, 0x4, R2 ;  /* 0x0000000409027825 */ /* 0x001fcc00078e0202 */
[----:B------:R-:W2:Y:S01]  /*12a0*/  LDG.E R2, desc[UR14][R2.64] ;  /* 0x0000000e02027981 */ /* 0x000ea2000c1e1900 */
[----:B------:R-:W-:Y:S01]  /*12b0*/  UMOV UR10, 0x9abcaf48 ;  /* 0x9abcaf48000a7882 */ /* 0x000fe20000000000 */
[----:B------:R-:W-:Y:S01]  /*12c0*/  UMOV UR11, 0x3e7ad7f2 ;  /* 0x3e7ad7f2000b7882 */ /* 0x000fe20000000000 */
[----:B------:R-:W-:Y:S01]  /*12d0*/  MOV R12, 0x3e055027 ;  /* 0x3e055027000c7802 */ /* 0x000fe20000000f00 */
[----:B--2---:R-:W0:Y:S02]  /*12e0*/  F2F.F64.F32 R4, R2 ;  /* 0x0000000200047310 */ /* 0x004e240000201800 */
[----:B0-----:R-:W-:-:S06]  /*12f0*/  DADD R4, R4, UR10 ;  /* 0x0000000a04047e29 */ /* 0x001fcc0008000000 */
[----:B------:R-:W0:Y:S02]  /*1300*/  F2F.F32.F64 R9, R4 ;  /* 0x0000000400097310 */ /* 0x000e240000301000 */
[----:B0-----:R-:W-:-:S13]  /*1310*/  FSETP.GEU.AND P1, PT, R9, 1.175494350822287508e-38, PT ;  /* 0x008000000900780b */ /* 0x001fda0003f2e000 */
        /* <DEDUP_REMOVED lines=13> */
[C---:B------:R-:W-:Y:S02]  /*13f0*/  FFMA R4, R11.reuse, R2, 0.33333182334899902344 ;  /* 0x3eaaaa780b047423 */ /* 0x040fe40000000002 */
[----:B------:R-:W0:Y:S02]  /*1400*/  LDC.64 R2, c[0x0][0x390] ;  /* 0x0000e400ff027b82 */ /* 0x000e240000000a00 */
[----:B------:R-:W-:Y:S01]  /*1410*/  FFMA R12, R11, R4, -0.5 ;  /* 0xbf0000000b0c7423 */ /* 0x000fe20000000004 */
[----:B------:R-:W-:Y:S02]  /*1420*/  FSEL R4, RZ, -23, P1 ;  /* 0xc1b80000ff047808 */ /* 0x000fe40000800000 */
[----:B------:R-:W-:Y:S01]  /*1430*/  ISETP.GT.U32.AND P1, PT, R9, 0x7f7fffff, PT ;  /* 0x7f7fffff0900780c */ /* 0x000fe20003f24070 */
[----:B------:R-:W-:Y:S02]  /*1440*/  FMUL R12, R11, R12 ;  /* 0x0000000c0b0c7220 */ /* 0x000fe40000400000 */
[----:B------:R-:W-:-:S02]  /*1450*/  FFMA R4, R5, 1.1920928955078125e-07, R4 ;  /* 0x3400000005047823 */ /* 0x000fc40000000004 */
[----:B------:R-:W-:-:S04]  /*1460*/  FFMA R11, R11, R12, R11 ;  /* 0x0000000c0b0b7223 */ /* 0x000fc8000000000b */
[----:B------:R-:W-:-:S04]  /*1470*/  FFMA R4, R4, 0.69314718246459960938, R11 ;  /* 0x3f31721804047823 */ /* 0x000fc8000000000b */
[C---:B------:R-:W-:Y:S01]  /*1480*/  @P1 FFMA R4, R9.reuse, R10, +INF ;  /* 0x7f80000009041423 */ /* 0x040fe2000000000a */
[----:B------:R-:W-:-:S04]  /*1490*/  FSETP.NEU.AND P1, PT, R9, RZ, PT ;  /* 0x000000ff0900720b */ /* 0x000fc80003f2d000 */
[----:B------:R-:W-:-:S05]  /*14a0*/  FSEL R5, R4, -INF , P1 ;  /* 0xff80000004057808 */ /* 0x000fca0000800000 */
[----:B0-----:R2:W-:Y:S04]  /*14b0*/  REDG.E.ADD.F32.FTZ.RN.STRONG.GPU desc[UR14][R2.64], R5 ;  /* 0x00000005020079a6 */ /* 0x0015e8000c12f30e */
.L_x_16:
[----:B------:R-:W-:Y:S05]  /*14c0*/  BSYNC.RECONVERGENT B0 ;  /* 0x0000000000007941 */ /* 0x000fea0003800200 */
.L_x_10:
[----:B------:R-:W-:Y:S05]  /*14d0*/  @!P0 BRA `(.L_x_17) ;  /* 0xffffffec00208947 */ /* 0x000fea000383ffff */
[----:B------:R-:W-:Y:S05]  /*14e0*/  EXIT ;  /* 0x000000000000794d */ /* 0x000fea0003800000 */
.L_x_18:
[----:B------:R-:W-:-:S00]  /*14f0*/  BRA `(.L_x_18) ;  /* 0xfffffffc00fc7947 */ /* 0x000fc0000383ffff */
[----:B------:R-:W-:-:S00]  /*1500*/  NOP ;  /* 0x0000000000007918 */ /* 0x000fc00000000000 */
[----:B------:R-:W-:-:S00]  /*1510*/  NOP ;  /* 0x0000000000007918 */ /* 0x000fc00000000000 */
[----:B------:R-:W-:-:S00]  /*1520*/  NOP ;  /* 0x0000000000007918 */ /* 0x000fc00000000000 */
[----:B------:R-:W-:-:S00]  /*1530*/  NOP ;  /* 0x0000000000007918 */ /* 0x000fc00000000000 */
[----:B------:R-:W-:-:S00]  /*1540*/  NOP ;  /* 0x0000000000007918 */ /* 0x000fc00000000000 */
[----:B------:R-:W-:-:S00]  /*1550*/  NOP ;  /* 0x0000000000007918 */ /* 0x000fc00000000000 */
[----:B------:R-:W-:-:S00]  /*1560*/  NOP ;  /* 0x0000000000007918 */ /* 0x000fc00000000000 */
[----:B------:R-:W-:-:S00]  /*1570*/  NOP ;  /* 0x0000000000007918 */ /* 0x000fc00000000000 */
.L_x_19:


//--------------------- .nv.shared.reserved.0     --------------------------
	.section	.nv.shared.reserved.0,"aw",@nobits
	.weak		__nv_reservedSMEM_offset_0_alias
	.size		__nv_reservedSMEM_offset_0_alias, 0, 64
	.other		__nv_reservedSMEM_offset_0_alias,@"STO_CUDA_RESERVED_SHARED STV_DEFAULT"
__nv_reservedSMEM_offset_0_alias:
	.zero		0
	.zero		64


//--------------------- .nv.constant0._Z10kernel_CEEPfPiS_ii --------------------------
	.section	.nv.constant0._Z10kernel_CEEPfPiS_ii,"a",@progbits
	.sectionflags	@""
	.align	4
.nv.constant0._Z10kernel_CEEPfPiS_ii:
	.zero		928


//--------------------- SYMBOLS --------------------------

	.type		.nv.reservedSmem.offset0,@object
	.size		.nv.reservedSmem.offset0,0x4
